//
// Generated by NVIDIA NVVM Compiler
//
// Compiler Build ID: CL-36424714
// Cuda compilation tools, release 13.0, V13.0.88
// Based on NVVM 20.0.0
//

.version 9.0
.target sm_100
.address_size 64

	// .globl	_Z8arrayMulPKfS0_Pfi

.visible .entry _Z8arrayMulPKfS0_Pfi(
	.param .u64 .ptr .align 1 _Z8arrayMulPKfS0_Pfi_param_0,
	.param .u64 .ptr .align 1 _Z8arrayMulPKfS0_Pfi_param_1,
	.param .u64 .ptr .align 1 _Z8arrayMulPKfS0_Pfi_param_2,
	.param .u32 _Z8arrayMulPKfS0_Pfi_param_3
)
{
	.reg .pred 	%p<3>;
	.reg .b32 	%r<11>;
	.reg .b32 	%f<4>;
	.reg .b64 	%rd<11>;

	ld.param.u64 	%rd4, [_Z8arrayMulPKfS0_Pfi_param_0];
	ld.param.u64 	%rd5, [_Z8arrayMulPKfS0_Pfi_param_1];
	ld.param.u64 	%rd6, [_Z8arrayMulPKfS0_Pfi_param_2];
	ld.param.u32 	%r6, [_Z8arrayMulPKfS0_Pfi_param_3];
	mov.u32 	%r1, %ntid.x;
	mov.u32 	%r7, %ctaid.x;
	mov.u32 	%r8, %tid.x;
	mad.lo.s32 	%r10, %r1, %r7, %r8;
	setp.ge.s32 	%p1, %r10, %r6;
	@%p1 bra 	$L__BB0_3;
	mov.u32 	%r9, %nctaid.x;
	mul.lo.s32 	%r3, %r1, %r9;
	cvta.to.global.u64 	%rd1, %rd4;
	cvta.to.global.u64 	%rd2, %rd5;
	cvta.to.global.u64 	%rd3, %rd6;
$L__BB0_2:
	mul.wide.s32 	%rd7, %r10, 4;
	add.s64 	%rd8, %rd1, %rd7;
	ld.global.f32 	%f1, [%rd8];
	add.s64 	%rd9, %rd2, %rd7;
	ld.global.f32 	%f2, [%rd9];
	mul.f32 	%f3, %f1, %f2;
	add.s64 	%rd10, %rd3, %rd7;
	st.global.f32 	[%rd10], %f3;
	add.s32 	%r10, %r10, %r3;
	setp.lt.s32 	%p2, %r10, %r6;
	@%p2 bra 	$L__BB0_2;
$L__BB0_3:
	ret;

}


// ===== COMPILED SASS (sm_100) =====

	.target	sm_100

	.elftype	@"ET_EXEC"


//--------------------- .note.nv.tkinfo           --------------------------
	.section	.note.nv.tkinfo,"",@"SHT_NOTE"
	.sectionflags	@"SHF_NOTE_NV_TKINFO"
	.tkinfo
        /*0018*/ 	.word	0x00000002
        /*0030*/ 	.string	""
        /*0030*/ 	.string	"ptxas"
        /*0030*/ 	.string	"Cuda compilation tools, release 13.0, V13.0.88"
        /*0030*/ 	.string	"Build cuda_13.0.r13.0/compiler.36424714_0"
        /*0030*/ 	.string	"-arch sm_100 -m 64 "



//--------------------- .note.nv.cuinfo           --------------------------
	.section	.note.nv.cuinfo,"",@"SHT_NOTE"
	.sectionflags	@"SHF_NOTE_NV_CUINFO"
        /*0018*/ 	.short	0x0002
        /*001a*/ 	.short	0x0064
        /*001c*/ 	.short	0x0082
	.zero		2


//--------------------- .nv.info                  --------------------------
	.section	.nv.info,"",@"SHT_CUDA_INFO"
	.align	4


	//----- nvinfo : EIATTR_REGCOUNT
	.align		4
        /*0000*/ 	.byte	0x04, 0x2f
        /*0002*/ 	.short	(.L_1 - .L_0)
	.align		4
.L_0:
        /*0004*/ 	.word	index@(_Z8arrayMulPKfS0_Pfi)
        /*0008*/ 	.word	0x00000012


	//----- nvinfo : EIATTR_FRAME_SIZE
	.align		4
.L_1:
        /*000c*/ 	.byte	0x04, 0x11
        /*000e*/ 	.short	(.L_3 - .L_2)
	.align		4
.L_2:
        /*0010*/ 	.word	index@(_Z8arrayMulPKfS0_Pfi)
        /*0014*/ 	.word	0x00000000


	//----- nvinfo : EIATTR_MIN_STACK_SIZE
	.align		4
.L_3:
        /*0018*/ 	.byte	0x04, 0x12
        /*001a*/ 	.short	(.L_5 - .L_4)
	.align		4
.L_4:
        /*001c*/ 	.word	index@(_Z8arrayMulPKfS0_Pfi)
        /*0020*/ 	.word	0x00000000
.L_5:


//--------------------- .nv.compat                --------------------------
	.section	.nv.compat,"",@"SHT_CUDA_COMPAT_INFO"
	.align	4
        /*0000*/ 	.byte	0x02, 0x09, 0x00, 0x00, 0x02, 0x02, 0x01, 0x00, 0x02, 0x05, 0x05, 0x00, 0x03, 0x07, 0x01, 0x01
        /*0010*/ 	.byte	0x02, 0x03, 0x00, 0x00, 0x02, 0x06, 0x01, 0x00, 0x04, 0x0b, 0x08, 0x00, 0x09, 0x00, 0x00, 0x00
        /*0020*/ 	.byte	0x00, 0x00, 0x00, 0x00


//--------------------- .nv.info._Z8arrayMulPKfS0_Pfi --------------------------
	.section	.nv.info._Z8arrayMulPKfS0_Pfi,"",@"SHT_CUDA_INFO"
	.sectionflags	@""
	.align	4


	//----- nvinfo : EIATTR_CUDA_API_VERSION
	.align		4
        /*0000*/ 	.byte	0x04, 0x37
        /*0002*/ 	.short	(.L_7 - .L_6)
.L_6:
        /*0004*/ 	.word	0x00000082


	//----- nvinfo : EIATTR_KPARAM_INFO
	.align		4
.L_7:
        /*0008*/ 	.byte	0x04, 0x17
        /*000a*/ 	.short	(.L_9 - .L_8)
.L_8:
        /*000c*/ 	.word	0x00000000
        /*0010*/ 	.short	0x0003
        /*0012*/ 	.short	0x0018
        /*0014*/ 	.byte	0x00, 0xf0, 0x11, 0x00


	//----- nvinfo : EIATTR_KPARAM_INFO
	.align		4
.L_9:
        /*0018*/ 	.byte	0x04, 0x17
        /*001a*/ 	.short	(.L_11 - .L_10)
.L_10:
        /*001c*/ 	.word	0x00000000
        /*0020*/ 	.short	0x0002
        /*0022*/ 	.short	0x0010
        /*0024*/ 	.byte	0x00, 0xf5, 0x21, 0x00


	//----- nvinfo : EIATTR_KPARAM_INFO
	.align		4
.L_11:
        /*0028*/ 	.byte	0x04, 0x17
        /*002a*/ 	.short	(.L_13 - .L_12)
.L_12:
        /*002c*/ 	.word	0x00000000
        /*0030*/ 	.short	0x0001
        /*0032*/ 	.short	0x0008
        /*0034*/ 	.byte	0x00, 0xf5, 0x21, 0x00


	//----- nvinfo : EIATTR_KPARAM_INFO
	.align		4
.L_13:
        /*0038*/ 	.byte	0x04, 0x17
        /*003a*/ 	.short	(.L_15 - .L_14)
.L_14:
        /*003c*/ 	.word	0x00000000
        /*0040*/ 	.short	0x0000
        /*0042*/ 	.short	0x0000
        /*0044*/ 	.byte	0x00, 0xf5, 0x21, 0x00


	//----- nvinfo : EIATTR_SPARSE_MMA_MASK
	.align		4
.L_15:
        /*0048*/ 	.byte	0x03, 0x50
        /*004a*/ 	.short	0x0000


	//----- nvinfo : EIATTR_MAXREG_COUNT
	.align		4
        /*004c*/ 	.byte	0x03, 0x1b
        /*004e*/ 	.short	0x00ff


	//----- nvinfo : EIATTR_MERCURY_ISA_VERSION
	.align		4
        /*0050*/ 	.byte	0x03, 0x5f
        /*0052*/ 	.short	0x0101


	//----- nvinfo : EIATTR_VRC_CTA_INIT_COUNT
	.align		4
        /*0054*/ 	.byte	0x02, 0x4a
	.zero		1
	.zero		1


	//----- nvinfo : EIATTR_EXIT_INSTR_OFFSETS
	.align		4
        /*0058*/ 	.byte	0x04, 0x1c
        /*005a*/ 	.short	(.L_17 - .L_16)


	//   ....[0]....
.L_16:
        /*005c*/ 	.word	0x00000070


	//   ....[1]....
        /*0060*/ 	.word	0x00000180


	//----- nvinfo : EIATTR_CRS_STACK_SIZE
	.align		4
.L_17:
        /*0064*/ 	.byte	0x04, 0x1e
        /*0066*/ 	.short	(.L_19 - .L_18)
.L_18:
        /*0068*/ 	.word	0x00000000


	//----- nvinfo : EIATTR_CBANK_PARAM_SIZE
	.align		4
.L_19:
        /*006c*/ 	.byte	0x03, 0x19
        /*006e*/ 	.short	0x001c


	//----- nvinfo : EIATTR_PARAM_CBANK
	.align		4
        /*0070*/ 	.byte	0x04, 0x0a
        /*0072*/ 	.short	(.L_21 - .L_20)
	.align		4
.L_20:
        /*0074*/ 	.word	index@(.nv.constant0._Z8arrayMulPKfS0_Pfi)
        /*0078*/ 	.short	0x0380
        /*007a*/ 	.short	0x001c


	//----- nvinfo : EIATTR_SW_WAR
	.align		4
.L_21:
        /*007c*/ 	.byte	0x04, 0x36
        /*007e*/ 	.short	(.L_23 - .L_22)
.L_22:
        /*0080*/ 	.word	0x00000008
.L_23:


//--------------------- .nv.callgraph             --------------------------
	.section	.nv.callgraph,"",@"SHT_CUDA_CALLGRAPH"
	.align	4
	.sectionentsize	8
	.align		4
        /*0000*/ 	.word	0x00000000
	.align		4
        /*0004*/ 	.word	0xffffffff
	.align		4
        /*0008*/ 	.word	0x00000000
	.align		4
        /*000c*/ 	.word	0xfffffffe
	.align		4
        /*0010*/ 	.word	0x00000000
	.align		4
        /*0014*/ 	.word	0xfffffffd
	.align		4
        /*0018*/ 	.word	0x00000000
	.align		4
        /*001c*/ 	.word	0xfffffffc


//--------------------- .text._Z8arrayMulPKfS0_Pfi --------------------------
	.section	.text._Z8arrayMulPKfS0_Pfi,"ax",@progbits
	.align	128
        .global         _Z8arrayMulPKfS0_Pfi
        .type           _Z8arrayMulPKfS0_Pfi,@function
        .size           _Z8arrayMulPKfS0_Pfi,(.L_x_2 - _Z8arrayMulPKfS0_Pfi)
        .other          _Z8arrayMulPKfS0_Pfi,@"STO_CUDA_ENTRY STV_DEFAULT"
_Z8arrayMulPKfS0_Pfi:
.text._Z8arrayMulPKfS0_Pfi:
[----:B------:R-:W-:Y:S01]  /*0000*/  LDC R1, c[0x0][0x37c] ;  /* 0x0000df00ff017b82 */ /* 0x000fe20000000800 */
[----:B------:R-:W0:Y:S01]  /*0010*/  S2R R0, SR_CTAID.X ;  /* 0x0000000000007919 */ /* 0x000e220000002500 */
[----:B------:R-:W0:Y:S01]  /*0020*/  LDCU UR4, c[0x0][0x360] ;  /* 0x00006c00ff0477ac */ /* 0x000e220008000800 */
[----:B------:R-:W0:Y:S01]  /*0030*/  S2R R3, SR_TID.X ;  /* 0x0000000000037919 */ /* 0x000e220000002100 */
[----:B------:R-:W1:Y:S01]  /*0040*/  LDCU UR8, c[0x0][0x398] ;  /* 0x00007300ff0877ac */ /* 0x000e620008000800 */
[----:B0-----:R-:W-:-:S05]  /*0050*/  IMAD R0, R0, UR4, R3 ;  /* 0x0000000400007c24 */ /* 0x001fca000f8e0203 */
[----:B-1----:R-:W-:-:S13]  /*0060*/  ISETP.GE.AND P0, PT, R0, UR8, PT ;  /* 0x0000000800007c0c */ /* 0x002fda000bf06270 */
[----:B------:R-:W-:Y:S05]  /*0070*/  @P0 EXIT ;  /* 0x000000000000094d */ /* 0x000fea0003800000 */
[----:B------:R-:W0:Y:S01]  /*0080*/  LDC.64 R12, c[0x0][0x390] ;  /* 0x0000e400ff0c7b82 */ /* 0x000e220000000a00 */
[----:B------:R-:W1:Y:S01]  /*0090*/  LDCU UR5, c[0x0][0x370] ;  /* 0x00006e00ff0577ac */ /* 0x000e620008000800 */
[----:B------:R-:W2:Y:S06]  /*00a0*/  LDCU.64 UR6, c[0x0][0x358] ;  /* 0x00006b00ff0677ac */ /* 0x000eac0008000a00 */
[----:B------:R-:W3:Y:S08]  /*00b0*/  LDC.64 R8, c[0x0][0x380] ;  /* 0x0000e000ff087b82 */ /* 0x000ef00000000a00 */
[----:B------:R-:W4:Y:S01]  /*00c0*/  LDC.64 R10, c[0x0][0x388] ;  /* 0x0000e200ff0a7b82 */ /* 0x000f220000000a00 */
[----:B-1----:R-:W-:-:S12]  /*00d0*/  UIMAD UR4, UR4, UR5, URZ ;  /* 0x00000005040472a4 */ /* 0x002fd8000f8e02ff */
.L_x_0:
[----:B---3--:R-:W-:-:S04]  /*00e0*/  IMAD.WIDE R2, R0, 0x4, R8 ;  /* 0x0000000400027825 */ /* 0x008fc800078e0208 */
[C---:B----4-:R-:W-:Y:S02]  /*00f0*/  IMAD.WIDE R4, R0.reuse, 0x4, R10 ;  /* 0x0000000400047825 */ /* 0x050fe400078e020a */
[----:B--2---:R-:W2:Y:S04]  /*0100*/  LDG.E R2, desc[UR6][R2.64] ;  /* 0x0000000602027981 */ /* 0x004ea8000c1e1900 */
[----:B------:R-:W2:Y:S01]  /*0110*/  LDG.E R5, desc[UR6][R4.64] ;  /* 0x0000000604057981 */ /* 0x000ea2000c1e1900 */
[C---:B01----:R-:W-:Y:S01]  /*0120*/  IMAD.WIDE R6, R0.reuse, 0x4, R12 ;  /* 0x0000000400067825 */ /* 0x043fe200078e020c */
[----:B------:R-:W-:-:S04]  /*0130*/  IADD3 R0, PT, PT, R0, UR4, RZ ;  /* 0x0000000400007c10 */ /* 0x000fc8000fffe0ff */
[----:B------:R-:W-:Y:S01]  /*0140*/  ISETP.GE.AND P0, PT, R0, UR8, PT ;  /* 0x0000000800007c0c */ /* 0x000fe2000bf06270 */
[----:B--2---:R-:W-:-:S05]  /*0150*/  FMUL R15, R2, R5 ;  /* 0x00000005020f7220 */ /* 0x004fca0000400000 */
[----:B------:R1:W-:Y:S07]  /*0160*/  STG.E desc[UR6][R6.64], R15 ;  /* 0x0000000f06007986 */ /* 0x0003ee000c101906 */
[----:B------:R-:W-:Y:S05]  /*0170*/  @!P0 BRA `(.L_x_0) ;  /* 0xfffffffc00d88947 */ /* 0x000fea000383ffff */
[----:B------:R-:W-:Y:S05]  /*0180*/  EXIT ;  /* 0x000000000000794d */ /* 0x000fea0003800000 */
.L_x_1:
[----:B------:R-:W-:-:S00]  /*0190*/  BRA `(.L_x_1) ;  /* 0xfffffffc00fc7947 */ /* 0x000fc0000383ffff */
[----:B------:R-:W-:-:S00]  /*01a0*/  NOP ;  /* 0x0000000000007918 */ /* 0x000fc00000000000 */
        /* <DEDUP_REMOVED lines=13> */
.L_x_2:


//--------------------- .nv.shared.reserved.0     --------------------------
	.section	.nv.shared.reserved.0,"aw",@nobits
	.weak		__nv_reservedSMEM_offset_0_alias
	.size		__nv_reservedSMEM_offset_0_alias, 0, 64
	.other		__nv_reservedSMEM_offset_0_alias,@"STO_CUDA_RESERVED_SHARED STV_DEFAULT"
__nv_reservedSMEM_offset_0_alias:
	.zero		0
	.zero		64


//--------------------- .nv.constant0._Z8arrayMulPKfS0_Pfi --------------------------
	.section	.nv.constant0._Z8arrayMulPKfS0_Pfi,"a",@progbits
	.sectionflags	@""
	.align	4
.nv.constant0._Z8arrayMulPKfS0_Pfi:
	.zero		924


//--------------------- SYMBOLS --------------------------

	.type		.nv.reservedSmem.offset0,@object
	.size		.nv.reservedSmem.offset0,0x4
